//
// Generated by NVIDIA NVVM Compiler
//
// Compiler Build ID: CL-36424714
// Cuda compilation tools, release 13.0, V13.0.88
// Based on NVVM 20.0.0
//

.version 9.0
.target sm_100
.address_size 64

	// .globl	_Z7__sgemmiiiPKfS0_Pf

.visible .entry _Z7__sgemmiiiPKfS0_Pf(
	.param .u32 _Z7__sgemmiiiPKfS0_Pf_param_0,
	.param .u32 _Z7__sgemmiiiPKfS0_Pf_param_1,
	.param .u32 _Z7__sgemmiiiPKfS0_Pf_param_2,
	.param .u64 .ptr .align 1 _Z7__sgemmiiiPKfS0_Pf_param_3,
	.param .u64 .ptr .align 1 _Z7__sgemmiiiPKfS0_Pf_param_4,
	.param .u64 .ptr .align 1 _Z7__sgemmiiiPKfS0_Pf_param_5
)
{
	.reg .pred 	%p<13>;
	.reg .b32 	%r<28>;
	.reg .b32 	%f<112>;
	.reg .b64 	%rd<75>;

	ld.param.u32 	%r12, [_Z7__sgemmiiiPKfS0_Pf_param_0];
	ld.param.u32 	%r14, [_Z7__sgemmiiiPKfS0_Pf_param_1];
	ld.param.u32 	%r13, [_Z7__sgemmiiiPKfS0_Pf_param_2];
	ld.param.u64 	%rd26, [_Z7__sgemmiiiPKfS0_Pf_param_3];
	ld.param.u64 	%rd27, [_Z7__sgemmiiiPKfS0_Pf_param_4];
	ld.param.u64 	%rd28, [_Z7__sgemmiiiPKfS0_Pf_param_5];
	mov.u32 	%r16, %ctaid.x;
	mov.u32 	%r17, %ntid.x;
	mov.u32 	%r18, %tid.x;
	mad.lo.s32 	%r1, %r16, %r17, %r18;
	mov.u32 	%r19, %ctaid.y;
	mov.u32 	%r20, %ntid.y;
	mov.u32 	%r21, %tid.y;
	mad.lo.s32 	%r22, %r19, %r20, %r21;
	setp.ge.s32 	%p1, %r1, %r12;
	setp.ge.s32 	%p2, %r22, %r14;
	or.pred  	%p3, %p1, %p2;
	@%p3 bra 	$L__BB0_15;
	cvta.to.global.u64 	%rd29, %rd28;
	cvta.to.global.u64 	%rd30, %rd26;
	cvta.to.global.u64 	%rd31, %rd27;
	cvt.s64.s32 	%rd32, %r1;
	mul.wide.s32 	%rd33, %r1, 4;
	add.s64 	%rd70, %rd30, %rd33;
	mul.lo.s32 	%r23, %r13, %r22;
	mul.wide.s32 	%rd34, %r23, 4;
	add.s64 	%rd67, %rd31, %rd34;
	mul.lo.s32 	%r24, %r22, %r12;
	cvt.s64.s32 	%rd35, %r24;
	add.s64 	%rd36, %rd35, %rd32;
	shl.b64 	%rd37, %rd36, 2;
	add.s64 	%rd3, %rd29, %rd37;
	setp.lt.s32 	%p4, %r13, 1;
	mov.f32 	%f111, 0f00000000;
	@%p4 bra 	$L__BB0_14;
	and.b32  	%r3, %r13, 15;
	setp.lt.u32 	%p5, %r13, 16;
	mov.f32 	%f111, 0f00000000;
	@%p5 bra 	$L__BB0_5;
	mul.wide.s32 	%rd4, %r12, 64;
	and.b32  	%r25, %r13, 2147483632;
	neg.s32 	%r26, %r25;
	mul.wide.s32 	%rd5, %r12, 4;
	mov.f32 	%f111, 0f00000000;
	mov.u64 	%rd65, %rd70;
$L__BB0_4:
	.pragma "nounroll";
	ld.global.f32 	%f18, [%rd65];
	ld.global.f32 	%f19, [%rd67];
	fma.rn.f32 	%f20, %f18, %f19, %f111;
	add.s64 	%rd38, %rd65, %rd5;
	ld.global.f32 	%f21, [%rd38];
	ld.global.f32 	%f22, [%rd67+4];
	fma.rn.f32 	%f23, %f21, %f22, %f20;
	add.s64 	%rd39, %rd38, %rd5;
	ld.global.f32 	%f24, [%rd39];
	ld.global.f32 	%f25, [%rd67+8];
	fma.rn.f32 	%f26, %f24, %f25, %f23;
	add.s64 	%rd40, %rd39, %rd5;
	ld.global.f32 	%f27, [%rd40];
	ld.global.f32 	%f28, [%rd67+12];
	fma.rn.f32 	%f29, %f27, %f28, %f26;
	add.s64 	%rd41, %rd40, %rd5;
	ld.global.f32 	%f30, [%rd41];
	ld.global.f32 	%f31, [%rd67+16];
	fma.rn.f32 	%f32, %f30, %f31, %f29;
	add.s64 	%rd42, %rd41, %rd5;
	ld.global.f32 	%f33, [%rd42];
	ld.global.f32 	%f34, [%rd67+20];
	fma.rn.f32 	%f35, %f33, %f34, %f32;
	add.s64 	%rd43, %rd42, %rd5;
	ld.global.f32 	%f36, [%rd43];
	ld.global.f32 	%f37, [%rd67+24];
	fma.rn.f32 	%f38, %f36, %f37, %f35;
	add.s64 	%rd44, %rd43, %rd5;
	ld.global.f32 	%f39, [%rd44];
	ld.global.f32 	%f40, [%rd67+28];
	fma.rn.f32 	%f41, %f39, %f40, %f38;
	add.s64 	%rd45, %rd44, %rd5;
	ld.global.f32 	%f42, [%rd45];
	ld.global.f32 	%f43, [%rd67+32];
	fma.rn.f32 	%f44, %f42, %f43, %f41;
	add.s64 	%rd46, %rd45, %rd5;
	ld.global.f32 	%f45, [%rd46];
	ld.global.f32 	%f46, [%rd67+36];
	fma.rn.f32 	%f47, %f45, %f46, %f44;
	add.s64 	%rd47, %rd46, %rd5;
	ld.global.f32 	%f48, [%rd47];
	ld.global.f32 	%f49, [%rd67+40];
	fma.rn.f32 	%f50, %f48, %f49, %f47;
	add.s64 	%rd48, %rd47, %rd5;
	ld.global.f32 	%f51, [%rd48];
	ld.global.f32 	%f52, [%rd67+44];
	fma.rn.f32 	%f53, %f51, %f52, %f50;
	add.s64 	%rd49, %rd48, %rd5;
	ld.global.f32 	%f54, [%rd49];
	ld.global.f32 	%f55, [%rd67+48];
	fma.rn.f32 	%f56, %f54, %f55, %f53;
	add.s64 	%rd50, %rd49, %rd5;
	ld.global.f32 	%f57, [%rd50];
	ld.global.f32 	%f58, [%rd67+52];
	fma.rn.f32 	%f59, %f57, %f58, %f56;
	add.s64 	%rd51, %rd50, %rd5;
	ld.global.f32 	%f60, [%rd51];
	ld.global.f32 	%f61, [%rd67+56];
	fma.rn.f32 	%f62, %f60, %f61, %f59;
	add.s64 	%rd52, %rd51, %rd5;
	ld.global.f32 	%f63, [%rd52];
	ld.global.f32 	%f64, [%rd67+60];
	fma.rn.f32 	%f111, %f63, %f64, %f62;
	add.s64 	%rd67, %rd67, 64;
	add.s64 	%rd70, %rd65, %rd4;
	add.s32 	%r26, %r26, 16;
	setp.ne.s32 	%p6, %r26, 0;
	add.s64 	%rd65, %rd52, %rd5;
	@%p6 bra 	$L__BB0_4;
$L__BB0_5:
	setp.eq.s32 	%p7, %r3, 0;
	@%p7 bra 	$L__BB0_14;
	and.b32  	%r7, %r13, 7;
	setp.lt.u32 	%p8, %r3, 8;
	@%p8 bra 	$L__BB0_8;
	ld.global.f32 	%f66, [%rd70];
	ld.global.f32 	%f67, [%rd67];
	fma.rn.f32 	%f68, %f66, %f67, %f111;
	mul.wide.s32 	%rd53, %r12, 4;
	add.s64 	%rd54, %rd70, %rd53;
	ld.global.f32 	%f69, [%rd54];
	ld.global.f32 	%f70, [%rd67+4];
	fma.rn.f32 	%f71, %f69, %f70, %f68;
	add.s64 	%rd55, %rd54, %rd53;
	ld.global.f32 	%f72, [%rd55];
	ld.global.f32 	%f73, [%rd67+8];
	fma.rn.f32 	%f74, %f72, %f73, %f71;
	add.s64 	%rd56, %rd55, %rd53;
	ld.global.f32 	%f75, [%rd56];
	ld.global.f32 	%f76, [%rd67+12];
	fma.rn.f32 	%f77, %f75, %f76, %f74;
	add.s64 	%rd57, %rd56, %rd53;
	ld.global.f32 	%f78, [%rd57];
	ld.global.f32 	%f79, [%rd67+16];
	fma.rn.f32 	%f80, %f78, %f79, %f77;
	add.s64 	%rd58, %rd57, %rd53;
	ld.global.f32 	%f81, [%rd58];
	ld.global.f32 	%f82, [%rd67+20];
	fma.rn.f32 	%f83, %f81, %f82, %f80;
	add.s64 	%rd59, %rd58, %rd53;
	ld.global.f32 	%f84, [%rd59];
	ld.global.f32 	%f85, [%rd67+24];
	fma.rn.f32 	%f86, %f84, %f85, %f83;
	add.s64 	%rd60, %rd59, %rd53;
	ld.global.f32 	%f87, [%rd60];
	ld.global.f32 	%f88, [%rd67+28];
	fma.rn.f32 	%f111, %f87, %f88, %f86;
	add.s64 	%rd70, %rd60, %rd53;
	add.s64 	%rd67, %rd67, 32;
$L__BB0_8:
	setp.eq.s32 	%p9, %r7, 0;
	@%p9 bra 	$L__BB0_14;
	and.b32  	%r8, %r13, 3;
	setp.lt.u32 	%p10, %r7, 4;
	@%p10 bra 	$L__BB0_11;
	ld.global.f32 	%f90, [%rd70];
	ld.global.f32 	%f91, [%rd67];
	fma.rn.f32 	%f92, %f90, %f91, %f111;
	mul.wide.s32 	%rd61, %r12, 4;
	add.s64 	%rd62, %rd70, %rd61;
	ld.global.f32 	%f93, [%rd62];
	ld.global.f32 	%f94, [%rd67+4];
	fma.rn.f32 	%f95, %f93, %f94, %f92;
	add.s64 	%rd63, %rd62, %rd61;
	ld.global.f32 	%f96, [%rd63];
	ld.global.f32 	%f97, [%rd67+8];
	fma.rn.f32 	%f98, %f96, %f97, %f95;
	add.s64 	%rd64, %rd63, %rd61;
	ld.global.f32 	%f99, [%rd64];
	ld.global.f32 	%f100, [%rd67+12];
	fma.rn.f32 	%f111, %f99, %f100, %f98;
	add.s64 	%rd70, %rd64, %rd61;
	add.s64 	%rd67, %rd67, 16;
$L__BB0_11:
	setp.eq.s32 	%p11, %r8, 0;
	@%p11 bra 	$L__BB0_14;
	mul.wide.s32 	%rd21, %r12, 4;
	neg.s32 	%r27, %r8;
$L__BB0_13:
	.pragma "nounroll";
	ld.global.f32 	%f101, [%rd70];
	ld.global.f32 	%f102, [%rd67];
	fma.rn.f32 	%f111, %f101, %f102, %f111;
	add.s64 	%rd67, %rd67, 4;
	add.s64 	%rd70, %rd70, %rd21;
	add.s32 	%r27, %r27, 1;
	setp.ne.s32 	%p12, %r27, 0;
	@%p12 bra 	$L__BB0_13;
$L__BB0_14:
	st.global.f32 	[%rd3], %f111;
$L__BB0_15:
	ret;

}


// ===== COMPILED SASS (sm_100) =====

	.target	sm_100

	.elftype	@"ET_EXEC"


//--------------------- .note.nv.tkinfo           --------------------------
	.section	.note.nv.tkinfo,"",@"SHT_NOTE"
	.sectionflags	@"SHF_NOTE_NV_TKINFO"
	.tkinfo
        /*0018*/ 	.word	0x00000002
        /*0030*/ 	.string	""
        /*0030*/ 	.string	"ptxas"
        /*0030*/ 	.string	"Cuda compilation tools, release 13.0, V13.0.88"
        /*0030*/ 	.string	"Build cuda_13.0.r13.0/compiler.36424714_0"
        /*0030*/ 	.string	"-arch sm_100 -m 64 "



//--------------------- .note.nv.cuinfo           --------------------------
	.section	.note.nv.cuinfo,"",@"SHT_NOTE"
	.sectionflags	@"SHF_NOTE_NV_CUINFO"
        /*0018*/ 	.short	0x0002
        /*001a*/ 	.short	0x0064
        /*001c*/ 	.short	0x0082
	.zero		2


//--------------------- .nv.info                  --------------------------
	.section	.nv.info,"",@"SHT_CUDA_INFO"
	.align	4


	//----- nvinfo : EIATTR_REGCOUNT
	.align		4
        /*0000*/ 	.byte	0x04, 0x2f
        /*0002*/ 	.short	(.L_1 - .L_0)
	.align		4
.L_0:
        /*0004*/ 	.word	index@(_Z7__sgemmiiiPKfS0_Pf)
        /*0008*/ 	.word	0x00000020


	//----- nvinfo : EIATTR_FRAME_SIZE
	.align		4
.L_1:
        /*000c*/ 	.byte	0x04, 0x11
        /*000e*/ 	.short	(.L_3 - .L_2)
	.align		4
.L_2:
        /*0010*/ 	.word	index@(_Z7__sgemmiiiPKfS0_Pf)
        /*0014*/ 	.word	0x00000000


	//----- nvinfo : EIATTR_MIN_STACK_SIZE
	.align		4
.L_3:
        /*0018*/ 	.byte	0x04, 0x12
        /*001a*/ 	.short	(.L_5 - .L_4)
	.align		4
.L_4:
        /*001c*/ 	.word	index@(_Z7__sgemmiiiPKfS0_Pf)
        /*0020*/ 	.word	0x00000000
.L_5:


//--------------------- .nv.compat                --------------------------
	.section	.nv.compat,"",@"SHT_CUDA_COMPAT_INFO"
	.align	4
        /*0000*/ 	.byte	0x02, 0x09, 0x00, 0x00, 0x02, 0x02, 0x01, 0x00, 0x02, 0x05, 0x05, 0x00, 0x03, 0x07, 0x01, 0x01
        /*0010*/ 	.byte	0x02, 0x03, 0x00, 0x00, 0x02, 0x06, 0x01, 0x00, 0x04, 0x0b, 0x08, 0x00, 0x09, 0x00, 0x00, 0x00
        /*0020*/ 	.byte	0x00, 0x00, 0x00, 0x00


//--------------------- .nv.info._Z7__sgemmiiiPKfS0_Pf --------------------------
	.section	.nv.info._Z7__sgemmiiiPKfS0_Pf,"",@"SHT_CUDA_INFO"
	.sectionflags	@""
	.align	4


	//----- nvinfo : EIATTR_CUDA_API_VERSION
	.align		4
        /*0000*/ 	.byte	0x04, 0x37
        /*0002*/ 	.short	(.L_7 - .L_6)
.L_6:
        /*0004*/ 	.word	0x00000082


	//----- nvinfo : EIATTR_KPARAM_INFO
	.align		4
.L_7:
        /*0008*/ 	.byte	0x04, 0x17
        /*000a*/ 	.short	(.L_9 - .L_8)
.L_8:
        /*000c*/ 	.word	0x00000000
        /*0010*/ 	.short	0x0005
        /*0012*/ 	.short	0x0020
        /*0014*/ 	.byte	0x00, 0xf5, 0x21, 0x00


	//----- nvinfo : EIATTR_KPARAM_INFO
	.align		4
.L_9:
        /*0018*/ 	.byte	0x04, 0x17
        /*001a*/ 	.short	(.L_11 - .L_10)
.L_10:
        /*001c*/ 	.word	0x00000000
        /*0020*/ 	.short	0x0004
        /*0022*/ 	.short	0x0018
        /*0024*/ 	.byte	0x00, 0xf5, 0x21, 0x00


	//----- nvinfo : EIATTR_KPARAM_INFO
	.align		4
.L_11:
        /*0028*/ 	.byte	0x04, 0x17
        /*002a*/ 	.short	(.L_13 - .L_12)
.L_12:
        /*002c*/ 	.word	0x00000000
        /*0030*/ 	.short	0x0003
        /*0032*/ 	.short	0x0010
        /*0034*/ 	.byte	0x00, 0xf5, 0x21, 0x00


	//----- nvinfo : EIATTR_KPARAM_INFO
	.align		4
.L_13:
        /*0038*/ 	.byte	0x04, 0x17
        /*003a*/ 	.short	(.L_15 - .L_14)
.L_14:
        /*003c*/ 	.word	0x00000000
        /*0040*/ 	.short	0x0002
        /*0042*/ 	.short	0x0008
        /*0044*/ 	.byte	0x00, 0xf0, 0x11, 0x00


	//----- nvinfo : EIATTR_KPARAM_INFO
	.align		4
.L_15:
        /*0048*/ 	.byte	0x04, 0x17
        /*004a*/ 	.short	(.L_17 - .L_16)
.L_16:
        /*004c*/ 	.word	0x00000000
        /*0050*/ 	.short	0x0001
        /*0052*/ 	.short	0x0004
        /*0054*/ 	.byte	0x00, 0xf0, 0x11, 0x00


	//----- nvinfo : EIATTR_KPARAM_INFO
	.align		4
.L_17:
        /*0058*/ 	.byte	0x04, 0x17
        /*005a*/ 	.short	(.L_19 - .L_18)
.L_18:
        /*005c*/ 	.word	0x00000000
        /*0060*/ 	.short	0x0000
        /*0062*/ 	.short	0x0000
        /*0064*/ 	.byte	0x00, 0xf0, 0x11, 0x00


	//----- nvinfo : EIATTR_SPARSE_MMA_MASK
	.align		4
.L_19:
        /*0068*/ 	.byte	0x03, 0x50
        /*006a*/ 	.short	0x0000


	//----- nvinfo : EIATTR_MAXREG_COUNT
	.align		4
        /*006c*/ 	.byte	0x03, 0x1b
        /*006e*/ 	.short	0x00ff


	//----- nvinfo : EIATTR_MERCURY_ISA_VERSION
	.align		4
        /*0070*/ 	.byte	0x03, 0x5f
        /*0072*/ 	.short	0x0101


	//----- nvinfo : EIATTR_VRC_CTA_INIT_COUNT
	.align		4
        /*0074*/ 	.byte	0x02, 0x4a
	.zero		1
	.zero		1


	//----- nvinfo : EIATTR_EXIT_INSTR_OFFSETS
	.align		4
        /*0078*/ 	.byte	0x04, 0x1c
        /*007a*/ 	.short	(.L_21 - .L_20)


	//   ....[0]....
.L_20:
        /*007c*/ 	.word	0x000000c0


	//   ....[1]....
        /*0080*/ 	.word	0x00000c00


	//----- nvinfo : EIATTR_CBANK_PARAM_SIZE
	.align		4
.L_21:
        /*0084*/ 	.byte	0x03, 0x19
        /*0086*/ 	.short	0x0028


	//----- nvinfo : EIATTR_PARAM_CBANK
	.align		4
        /*0088*/ 	.byte	0x04, 0x0a
        /*008a*/ 	.short	(.L_23 - .L_22)
	.align		4
.L_22:
        /*008c*/ 	.word	index@(.nv.constant0._Z7__sgemmiiiPKfS0_Pf)
        /*0090*/ 	.short	0x0380
        /*0092*/ 	.short	0x0028


	//----- nvinfo : EIATTR_SW_WAR
	.align		4
.L_23:
        /*0094*/ 	.byte	0x04, 0x36
        /*0096*/ 	.short	(.L_25 - .L_24)
.L_24:
        /*0098*/ 	.word	0x00000008
.L_25:


//--------------------- .nv.callgraph             --------------------------
	.section	.nv.callgraph,"",@"SHT_CUDA_CALLGRAPH"
	.align	4
	.sectionentsize	8
	.align		4
        /*0000*/ 	.word	0x00000000
	.align		4
        /*0004*/ 	.word	0xffffffff
	.align		4
        /*0008*/ 	.word	0x00000000
	.align		4
        /*000c*/ 	.word	0xfffffffe
	.align		4
        /*0010*/ 	.word	0x00000000
	.align		4
        /*0014*/ 	.word	0xfffffffd
	.align		4
        /*0018*/ 	.word	0x00000000
	.align		4
        /*001c*/ 	.word	0xfffffffc


//--------------------- .text._Z7__sgemmiiiPKfS0_Pf --------------------------
	.section	.text._Z7__sgemmiiiPKfS0_Pf,"ax",@progbits
	.align	128
        .global         _Z7__sgemmiiiPKfS0_Pf
        .type           _Z7__sgemmiiiPKfS0_Pf,@function
        .size           _Z7__sgemmiiiPKfS0_Pf,(.L_x_7 - _Z7__sgemmiiiPKfS0_Pf)
        .other          _Z7__sgemmiiiPKfS0_Pf,@"STO_CUDA_ENTRY STV_DEFAULT"
_Z7__sgemmiiiPKfS0_Pf:
.text._Z7__sgemmiiiPKfS0_Pf:
[----:B------:R-:W-:Y:S01]  /*0000*/  LDC R1, c[0x0][0x37c] ;  /* 0x0000df00ff017b82 */ /* 0x000fe20000000800 */
[----:B------:R-:W0:Y:S07]  /*0010*/  S2R R7, SR_TID.Y ;  /* 0x0000000000077919 */ /* 0x000e2e0000002200 */
[----:B------:R-:W1:Y:S01]  /*0020*/  LDC R5, c[0x0][0x360] ;  /* 0x0000d800ff057b82 */ /* 0x000e620000000800 */
[----:B------:R-:W1:Y:S07]  /*0030*/  S2R R4, SR_TID.X ;  /* 0x0000000000047919 */ /* 0x000e6e0000002100 */
[----:B------:R-:W0:Y:S08]  /*0040*/  S2UR UR5, SR_CTAID.Y ;  /* 0x00000000000579c3 */ /* 0x000e300000002600 */
[----:B------:R-:W0:Y:S08]  /*0050*/  LDC R0, c[0x0][0x364] ;  /* 0x0000d900ff007b82 */ /* 0x000e300000000800 */
[----:B------:R-:W1:Y:S08]  /*0060*/  S2UR UR4, SR_CTAID.X ;  /* 0x00000000000479c3 */ /* 0x000e700000002500 */
[----:B------:R-:W2:Y:S01]  /*0070*/  LDC.64 R2, c[0x0][0x380] ;  /* 0x0000e000ff027b82 */ /* 0x000ea20000000a00 */
[----:B0-----:R-:W-:-:S02]  /*0080*/  IMAD R0, R0, UR5, R7 ;  /* 0x0000000500007c24 */ /* 0x001fc4000f8e0207 */
[----:B-1----:R-:W-:-:S03]  /*0090*/  IMAD R5, R5, UR4, R4 ;  /* 0x0000000405057c24 */ /* 0x002fc6000f8e0204 */
[----:B--2---:R-:W-:-:S04]  /*00a0*/  ISETP.GE.AND P0, PT, R0, R3, PT ;  /* 0x000000030000720c */ /* 0x004fc80003f06270 */
[----:B------:R-:W-:-:S13]  /*00b0*/  ISETP.GE.OR P0, PT, R5, R2, P0 ;  /* 0x000000020500720c */ /* 0x000fda0000706670 */
[----:B------:R-:W-:Y:S05]  /*00c0*/  @P0 EXIT ;  /* 0x000000000000094d */ /* 0x000fea0003800000 */
[----:B------:R-:W0:Y:S01]  /*00d0*/  LDCU UR5, c[0x0][0x388] ;  /* 0x00007100ff0577ac */ /* 0x000e220008000800 */
[----:B------:R-:W1:Y:S01]  /*00e0*/  LDC.64 R20, c[0x0][0x390] ;  /* 0x0000e400ff147b82 */ /* 0x000e620000000a00 */
[----:B------:R-:W-:Y:S02]  /*00f0*/  IMAD R4, R0, R2, RZ ;  /* 0x0000000200047224 */ /* 0x000fe400078e02ff */
[----:B------:R-:W-:Y:S01]  /*0100*/  HFMA2 R17, -RZ, RZ, 0, 0 ;  /* 0x00000000ff117431 */ /* 0x000fe200000001ff */
[----:B------:R-:W2:Y:S02]  /*0110*/  LDCU.64 UR6, c[0x0][0x3a0] ;  /* 0x00007400ff0677ac */ /* 0x000ea40008000a00 */
[----:B------:R-:W-:Y:S01]  /*0120*/  SHF.R.S32.HI R6, RZ, 0x1f, R4 ;  /* 0x0000001fff067819 */ /* 0x000fe20000011404 */
[----:B------:R-:W3:Y:S01]  /*0130*/  LDCU.64 UR8, c[0x0][0x358] ;  /* 0x00006b00ff0877ac */ /* 0x000ee20008000a00 */
[----:B------:R-:W4:Y:S01]  /*0140*/  LDC.64 R14, c[0x0][0x398] ;  /* 0x0000e600ff0e7b82 */ /* 0x000f220000000a00 */
[----:B------:R-:W-:-:S04]  /*0150*/  IADD3 R4, P0, PT, R5, R4, RZ ;  /* 0x0000000405047210 */ /* 0x000fc80007f1e0ff */
[C---:B------:R-:W-:Y:S01]  /*0160*/  LEA.HI.X.SX32 R7, R5.reuse, R6, 0x1, P0 ;  /* 0x0000000605077211 */ /* 0x040fe200000f0eff */
[----:B0-----:R-:W-:Y:S02]  /*0170*/  UISETP.GE.AND UP0, UPT, UR5, 0x1, UPT ;  /* 0x000000010500788c */ /* 0x001fe4000bf06270 */
[----:B------:R-:W-:Y:S01]  /*0180*/  IMAD R3, R0, UR5, RZ ;  /* 0x0000000500037c24 */ /* 0x000fe2000f8e02ff */
[----:B--2---:R-:W-:Y:S01]  /*0190*/  LEA R10, P0, R4, UR6, 0x2 ;  /* 0x00000006040a7c11 */ /* 0x004fe2000f8010ff */
[----:B-1----:R-:W-:-:S03]  /*01a0*/  IMAD.WIDE R20, R5, 0x4, R20 ;  /* 0x0000000405147825 */ /* 0x002fc600078e0214 */
[----:B------:R-:W-:Y:S01]  /*01b0*/  LEA.HI.X R11, R4, UR7, R7, 0x2, P0 ;  /* 0x00000007040b7c11 */ /* 0x000fe200080f1407 */
[----:B----4-:R-:W-:Y:S01]  /*01c0*/  IMAD.WIDE R14, R3, 0x4, R14 ;  /* 0x00000004030e7825 */ /* 0x010fe200078e020e */
[----:B---3--:R-:W-:Y:S07]  /*01d0*/  BRA.U !UP0, `(.L_x_0) ;  /* 0x0000000908847547 */ /* 0x008fee000b800000 */
[----:B------:R-:W-:Y:S01]  /*01e0*/  UISETP.GE.U32.AND UP0, UPT, UR5, 0x10, UPT ;  /* 0x000000100500788c */ /* 0x000fe2000bf06070 */
[----:B------:R-:W-:Y:S01]  /*01f0*/  MOV R17, RZ ;  /* 0x000000ff00117202 */ /* 0x000fe20000000f00 */
[----:B------:R-:W-:-:S07]  /*0200*/  ULOP3.LUT UR6, UR5, 0xf, URZ, 0xc0, !UPT ;  /* 0x0000000f05067892 */ /* 0x000fce000f8ec0ff */
[----:B------:R-:W-:Y:S05]  /*0210*/  BRA.U !UP0, `(.L_x_1) ;  /* 0x0000000508387547 */ /* 0x000fea000b800000 */
[----:B------:R-:W-:Y:S01]  /*0220*/  HFMA2 R17, -RZ, RZ, 0, 0 ;  /* 0x00000000ff117431 */ /* 0x000fe200000001ff */
[----:B------:R-:W-:Y:S01]  /*0230*/  ULOP3.LUT UR4, UR5, 0x7ffffff0, URZ, 0xc0, !UPT ;  /* 0x7ffffff005047892 */ /* 0x000fe2000f8ec0ff */
[----:B------:R-:W-:Y:S02]  /*0240*/  MOV R12, R20 ;  /* 0x00000014000c7202 */ /* 0x000fe40000000f00 */
[----:B------:R-:W-:Y:S01]  /*0250*/  MOV R13, R21 ;  /* 0x00000015000d7202 */ /* 0x000fe20000000f00 */
[----:B------:R-:W-:-:S12]  /*0260*/  UIADD3 UR4, UPT, UPT, -UR4, URZ, URZ ;  /* 0x000000ff04047290 */ /* 0x000fd8000fffe1ff */
.L_x_2:
[----:B------:R-:W2:Y:S01]  /*0270*/  LDG.E R28, desc[UR8][R12.64] ;  /* 0x000000080c1c7981 */ /* 0x000ea2000c1e1900 */
[----:B------:R-:W-:-:S03]  /*0280*/  IMAD.WIDE R8, R2, 0x4, R12 ;  /* 0x0000000402087825 */ /* 0x000fc600078e020c */
[----:B------:R-:W2:Y:S01]  /*0290*/  LDG.E R16, desc[UR8][R14.64] ;  /* 0x000000080e107981 */ /* 0x000ea2000c1e1900 */
[----:B------:R-:W-:-:S03]  /*02a0*/  IMAD.WIDE R20, R2, 0x4, R8 ;  /* 0x0000000402147825 */ /* 0x000fc600078e0208 */
[----:B------:R-:W3:Y:S04]  /*02b0*/  LDG.E R18, desc[UR8][R14.64+0x4] ;  /* 0x000004080e127981 */ /* 0x000ee8000c1e1900 */
[----:B------:R-:W3:Y:S01]  /*02c0*/  LDG.E R19, desc[UR8][R8.64] ;  /* 0x0000000808137981 */ /* 0x000ee2000c1e1900 */
[----:B------:R-:W-:-:S03]  /*02d0*/  IMAD.WIDE R26, R2, 0x4, R20 ;  /* 0x00000004021a7825 */ /* 0x000fc600078e0214 */
[----:B------:R-:W4:Y:S04]  /*02e0*/  LDG.E R0, desc[UR8][R14.64+0x8] ;  /* 0x000008080e007981 */ /* 0x000f28000c1e1900 */
[----:B------:R-:W4:Y:S01]  /*02f0*/  LDG.E R3, desc[UR8][R20.64] ;  /* 0x0000000814037981 */ /* 0x000f22000c1e1900 */
[----:B------:R-:W-:-:S03]  /*0300*/  IMAD.WIDE R24, R2, 0x4, R26 ;  /* 0x0000000402187825 */ /* 0x000fc600078e021a */
[----:B------:R-:W5:Y:S04]  /*0310*/  LDG.E R4, desc[UR8][R14.64+0xc] ;  /* 0x00000c080e047981 */ /* 0x000f68000c1e1900 */
[----:B------:R-:W5:Y:S01]  /*0320*/  LDG.E R5, desc[UR8][R26.64] ;  /* 0x000000081a057981 */ /* 0x000f62000c1e1900 */
[----:B------:R-:W-:-:S03]  /*0330*/  IMAD.WIDE R22, R2, 0x4, R24 ;  /* 0x0000000402167825 */ /* 0x000fc600078e0218 */
[----:B------:R-:W5:Y:S04]  /*0340*/  LDG.E R6, desc[UR8][R14.64+0x10] ;  /* 0x000010080e067981 */ /* 0x000f68000c1e1900 */
[----:B------:R-:W5:Y:S04]  /*0350*/  LDG.E R7, desc[UR8][R24.64] ;  /* 0x0000000818077981 */ /* 0x000f68000c1e1900 */
[----:B------:R-:W5:Y:S04]  /*0360*/  LDG.E R8, desc[UR8][R14.64+0x14] ;  /* 0x000014080e087981 */ /* 0x000f68000c1e1900 */
[----:B------:R0:W5:Y:S04]  /*0370*/  LDG.E R9, desc[UR8][R22.64] ;  /* 0x0000000816097981 */ /* 0x000168000c1e1900 */
[----:B------:R-:W5:Y:S04]  /*0380*/  LDG.E R20, desc[UR8][R14.64+0x18] ;  /* 0x000018080e147981 */ /* 0x000f68000c1e1900 */
[----:B------:R-:W5:Y:S01]  /*0390*/  LDG.E R26, desc[UR8][R14.64+0x1c] ;  /* 0x00001c080e1a7981 */ /* 0x000f62000c1e1900 */
[----:B0-----:R-:W-:-:S05]  /*03a0*/  IMAD.WIDE R22, R2, 0x4, R22 ;  /* 0x0000000402167825 */ /* 0x001fca00078e0216 */
[----:B------:R-:W5:Y:S01]  /*03b0*/  LDG.E R21, desc[UR8][R22.64] ;  /* 0x0000000816157981 */ /* 0x000f62000c1e1900 */
[----:B------:R-:W-:-:S05]  /*03c0*/  IMAD.WIDE R24, R2, 0x4, R22 ;  /* 0x0000000402187825 */ /* 0x000fca00078e0216 */
[----:B------:R-:W5:Y:S04]  /*03d0*/  LDG.E R27, desc[UR8][R24.64] ;  /* 0x00000008181b7981 */ /* 0x000f68000c1e1900 */
[----:B------:R-:W5:Y:S04]  /*03e0*/  LDG.E R23, desc[UR8][R14.64+0x24] ;  /* 0x000024080e177981 */ /* 0x000f68000c1e1900 */
[----:B------:R-:W5:Y:S01]  /*03f0*/  LDG.E R22, desc[UR8][R14.64+0x3c] ;  /* 0x00003c080e167981 */ /* 0x000f62000c1e1900 */
[----:B--2---:R-:W-:Y:S01]  /*0400*/  FFMA R28, R28, R16, R17 ;  /* 0x000000101c1c7223 */ /* 0x004fe20000000011 */
[----:B------:R-:W-:-:S02]  /*0410*/  IMAD.WIDE R16, R2, 0x4, R24 ;  /* 0x0000000402107825 */ /* 0x000fc400078e0218 */
[----:B------:R-:W2:Y:S02]  /*0420*/  LDG.E R25, desc[UR8][R14.64+0x28] ;  /* 0x000028080e197981 */ /* 0x000ea4000c1e1900 */
[----:B---3--:R-:W-:Y:S01]  /*0430*/  FFMA R28, R19, R18, R28 ;  /* 0x00000012131c7223 */ /* 0x008fe2000000001c */
[C---:B------:R-:W-:Y:S02]  /*0440*/  IMAD.WIDE R18, R2.reuse, 0x4, R16 ;  /* 0x0000000402127825 */ /* 0x040fe400078e0210 */
[----:B------:R-:W3:Y:S02]  /*0450*/  LDG.E R16, desc[UR8][R16.64] ;  /* 0x0000000810107981 */ /* 0x000ee4000c1e1900 */
[----:B----4-:R-:W-:Y:S01]  /*0460*/  FFMA R0, R3, R0, R28 ;  /* 0x0000000003007223 */ /* 0x010fe2000000001c */
[C---:B------:R-:W-:Y:S01]  /*0470*/  IMAD.WIDE R28, R2.reuse, 0x4, R18 ;  /* 0x00000004021c7825 */ /* 0x040fe200078e0212 */
[----:B------:R-:W3:Y:S04]  /*0480*/  LDG.E R3, desc[UR8][R14.64+0x20] ;  /* 0x000020080e037981 */ /* 0x000ee8000c1e1900 */
[----:B------:R-:W4:Y:S01]  /*0490*/  LDG.E R18, desc[UR8][R18.64] ;  /* 0x0000000812127981 */ /* 0x000f22000c1e1900 */
[----:B-----5:R-:W-:Y:S01]  /*04a0*/  FFMA R0, R5, R4, R0 ;  /* 0x0000000405007223 */ /* 0x020fe20000000000 */
[----:B------:R-:W-:-:S02]  /*04b0*/  IMAD.WIDE R4, R2, 0x4, R28 ;  /* 0x0000000402047825 */ /* 0x000fc400078e021c */
[----:B------:R-:W5:Y:S04]  /*04c0*/  LDG.E R17, desc[UR8][R14.64+0x2c] ;  /* 0x00002c080e117981 */ /* 0x000f68000c1e1900 */
[----:B------:R-:W2:Y:S01]  /*04d0*/  LDG.E R28, desc[UR8][R28.64] ;  /* 0x000000081c1c7981 */ /* 0x000ea2000c1e1900 */
[----:B------:R-:W-:Y:S01]  /*04e0*/  FFMA R0, R7, R6, R0 ;  /* 0x0000000607007223 */ /* 0x000fe20000000000 */
[C---:B------:R-:W-:Y:S02]  /*04f0*/  IMAD.WIDE R6, R2.reuse, 0x4, R4 ;  /* 0x0000000402067825 */ /* 0x040fe400078e0204 */
[----:B------:R-:W5:Y:S04]  /*0500*/  LDG.E R19, desc[UR8][R14.64+0x30] ;  /* 0x000030080e137981 */ /* 0x000f68000c1e1900 */
[----:B------:R-:W5:Y:S01]  /*0510*/  LDG.E R4, desc[UR8][R4.64] ;  /* 0x0000000804047981 */ /* 0x000f62000c1e1900 */
[----:B------:R-:W-:Y:S01]  /*0520*/  FFMA R0, R9, R8, R0 ;  /* 0x0000000809007223 */ /* 0x000fe20000000000 */
[----:B------:R-:W-:-:S02]  /*0530*/  IMAD.WIDE R8, R2, 0x4, R6 ;  /* 0x0000000402087825 */ /* 0x000fc400078e0206 */
[----:B------:R-:W5:Y:S04]  /*0540*/  LDG.E R29, desc[UR8][R14.64+0x34] ;  /* 0x000034080e1d7981 */ /* 0x000f68000c1e1900 */
[----:B------:R-:W5:Y:S04]  /*0550*/  LDG.E R6, desc[UR8][R6.64] ;  /* 0x0000000806067981 */ /* 0x000f68000c1e1900 */
[----:B------:R-:W5:Y:S01]  /*0560*/  LDG.E R5, desc[UR8][R14.64+0x38] ;  /* 0x000038080e057981 */ /* 0x000f62000c1e1900 */
[----:B------:R-:W-:Y:S01]  /*0570*/  FFMA R0, R21, R20, R0 ;  /* 0x0000001415007223 */ /* 0x000fe20000000000 */
[----:B------:R-:W-:-:S02]  /*0580*/  IMAD.WIDE R20, R2, 0x4, R8 ;  /* 0x0000000402147825 */ /* 0x000fc400078e0208 */
[----:B------:R-:W5:Y:S02]  /*0590*/  LDG.E R8, desc[UR8][R8.64] ;  /* 0x0000000808087981 */ /* 0x000f64000c1e1900 */
[----:B------:R-:W-:Y:S01]  /*05a0*/  FFMA R24, R27, R26, R0 ;  /* 0x0000001a1b187223 */ /* 0x000fe20000000000 */
[----:B------:R-:W-:Y:S01]  /*05b0*/  IMAD.WIDE R26, R2, 0x4, R20 ;  /* 0x00000004021a7825 */ /* 0x000fe200078e0214 */
[----:B------:R0:W5:Y:S04]  /*05c0*/  LDG.E R0, desc[UR8][R20.64] ;  /* 0x0000000814007981 */ /* 0x000168000c1e1900 */
[----:B------:R-:W5:Y:S01]  /*05d0*/  LDG.E R7, desc[UR8][R26.64] ;  /* 0x000000081a077981 */ /* 0x000f62000c1e1900 */
[----:B------:R-:W-:-:S04]  /*05e0*/  UIADD3 UR4, UPT, UPT, UR4, 0x10, URZ ;  /* 0x0000001004047890 */ /* 0x000fc8000fffe0ff */
[----:B------:R-:W-:Y:S01]  /*05f0*/  UISETP.NE.AND UP0, UPT, UR4, URZ, UPT ;  /* 0x000000ff0400728c */ /* 0x000fe2000bf05270 */
[----:B0-----:R-:W-:Y:S02]  /*0600*/  MOV R20, R12 ;  /* 0x0000000c00147202 */ /* 0x001fe40000000f00 */
[----:B------:R-:W-:Y:S01]  /*0610*/  MOV R21, R13 ;  /* 0x0000000d00157202 */ /* 0x000fe20000000f00 */
[----:B------:R-:W-:-:S04]  /*0620*/  IMAD.WIDE R12, R2, 0x4, R26 ;  /* 0x00000004020c7825 */ /* 0x000fc800078e021a */
[----:B---3--:R-:W-:-:S04]  /*0630*/  FFMA R3, R16, R3, R24 ;  /* 0x0000000310037223 */ /* 0x008fc80000000018 */
[----:B----4-:R-:W-:-:S04]  /*0640*/  FFMA R3, R18, R23, R3 ;  /* 0x0000001712037223 */ /* 0x010fc80000000003 */
[----:B--2---:R-:W-:-:S04]  /*0650*/  FFMA R3, R28, R25, R3 ;  /* 0x000000191c037223 */ /* 0x004fc80000000003 */
[----:B-----5:R-:W-:-:S04]  /*0660*/  FFMA R3, R4, R17, R3 ;  /* 0x0000001104037223 */ /* 0x020fc80000000003 */
[----:B------:R-:W-:Y:S01]  /*0670*/  FFMA R3, R6, R19, R3 ;  /* 0x0000001306037223 */ /* 0x000fe20000000003 */
[----:B------:R-:W-:-:S03]  /*0680*/  IADD3 R4, P0, PT, R14, 0x40, RZ ;  /* 0x000000400e047810 */ /* 0x000fc60007f1e0ff */
[----:B------:R-:W-:Y:S01]  /*0690*/  FFMA R3, R8, R29, R3 ;  /* 0x0000001d08037223 */ /* 0x000fe20000000003 */
[----:B------:R-:W-:-:S03]  /*06a0*/  IADD3.X R15, PT, PT, RZ, R15, RZ, P0, !PT ;  /* 0x0000000fff0f7210 */ /* 0x000fc600007fe4ff */
[----:B------:R-:W-:Y:S01]  /*06b0*/  FFMA R0, R0, R5, R3 ;  /* 0x0000000500007223 */ /* 0x000fe20000000003 */
[----:B------:R-:W-:-:S03]  /*06c0*/  MOV R14, R4 ;  /* 0x00000004000e7202 */ /* 0x000fc60000000f00 */
[----:B------:R-:W-:Y:S01]  /*06d0*/  FFMA R17, R7, R22, R0 ;  /* 0x0000001607117223 */ /* 0x000fe20000000000 */
[----:B------:R-:W-:Y:S06]  /*06e0*/  BRA.U UP0, `(.L_x_2) ;  /* 0xfffffff900e07547 */ /* 0x000fec000b83ffff */
[----:B------:R-:W-:-:S07]  /*06f0*/  IMAD.WIDE R20, R2, 0x40, R20 ;  /* 0x0000004002147825 */ /* 0x000fce00078e0214 */
.L_x_1:
[----:B------:R-:W-:-:S09]  /*0700*/  UISETP.NE.AND UP0, UPT, UR6, URZ, UPT ;  /* 0x000000ff0600728c */ /* 0x000fd2000bf05270 */
[----:B------:R-:W-:Y:S05]  /*0710*/  BRA.U !UP0, `(.L_x_0) ;  /* 0x0000000508347547 */ /* 0x000fea000b800000 */
[----:B------:R-:W-:Y:S02]  /*0720*/  UISETP.GE.U32.AND UP0, UPT, UR6, 0x8, UPT ;  /* 0x000000080600788c */ /* 0x000fe4000bf06070 */
[----:B------:R-:W-:-:S04]  /*0730*/  ULOP3.LUT UR7, UR5, 0x7, URZ, 0xc0, !UPT ;  /* 0x0000000705077892 */ /* 0x000fc8000f8ec0ff */
[----:B------:R-:W-:-:S03]  /*0740*/  UISETP.NE.AND UP1, UPT, UR7, URZ, UPT ;  /* 0x000000ff0700728c */ /* 0x000fc6000bf25270 */
[----:B------:R-:W-:Y:S08]  /*0750*/  BRA.U !UP0, `(.L_x_3) ;  /* 0x00000001088c7547 */ /* 0x000ff0000b800000 */
[C---:B------:R-:W-:Y:S01]  /*0760*/  IMAD.WIDE R8, R2.reuse, 0x4, R20 ;  /* 0x0000000402087825 */ /* 0x040fe200078e0214 */
[----:B------:R-:W2:Y:S04]  /*0770*/  LDG.E R0, desc[UR8][R14.64] ;  /* 0x000000080e007981 */ /* 0x000ea8000c1e1900 */
[----:B------:R-:W2:Y:S01]  /*0780*/  LDG.E R20, desc[UR8][R20.64] ;  /* 0x0000000814147981 */ /* 0x000ea2000c1e1900 */
[----:B------:R-:W-:-:S03]  /*0790*/  IMAD.WIDE R24, R2, 0x4, R8 ;  /* 0x0000000402187825 */ /* 0x000fc600078e0208 */
[----:B------:R-:W3:Y:S01]  /*07a0*/  LDG.E R18, desc[UR8][R8.64] ;  /* 0x0000000808127981 */ /* 0x000ee2000c1e1900 */
[----:B------:R-:W-:-:S03]  /*07b0*/  IMAD.WIDE R6, R2, 0x4, R24 ;  /* 0x0000000402067825 */ /* 0x000fc600078e0218 */
[----:B------:R-:W3:Y:S04]  /*07c0*/  LDG.E R19, desc[UR8][R14.64+0x4] ;  /* 0x000004080e137981 */ /* 0x000ee8000c1e1900 */
[----:B------:R-:W4:Y:S01]  /*07d0*/  LDG.E R13, desc[UR8][R24.64] ;  /* 0x00000008180d7981 */ /* 0x000f22000c1e1900 */
[----:B------:R-:W-:-:S03]  /*07e0*/  IMAD.WIDE R22, R2, 0x4, R6 ;  /* 0x0000000402167825 */ /* 0x000fc600078e0206 */
[----:B------:R-:W4:Y:S01]  /*07f0*/  LDG.E R16, desc[UR8][R14.64+0x8] ;  /* 0x000008080e107981 */ /* 0x000f22000c1e1900 */
[----:B------:R-:W-:-:S03]  /*0800*/  IMAD.WIDE R4, R2, 0x4, R22 ;  /* 0x0000000402047825 */ /* 0x000fc600078e0216 */
[----:B------:R0:W5:Y:S04]  /*0810*/  LDG.E R3, desc[UR8][R6.64] ;  /* 0x0000000806037981 */ /* 0x000168000c1e1900 */
[----:B------:R-:W5:Y:S04]  /*0820*/  LDG.E R12, desc[UR8][R14.64+0xc] ;  /* 0x00000c080e0c7981 */ /* 0x000f68000c1e1900 */
[----:B------:R-:W5:Y:S01]  /*0830*/  LDG.E R22, desc[UR8][R22.64] ;  /* 0x0000000816167981 */ /* 0x000f62000c1e1900 */
[----:B0-----:R-:W-:-:S03]  /*0840*/  IMAD.WIDE R6, R2, 0x4, R4 ;  /* 0x0000000402067825 */ /* 0x001fc600078e0204 */
[----:B------:R-:W5:Y:S04]  /*0850*/  LDG.E R21, desc[UR8][R14.64+0x10] ;  /* 0x000010080e157981 */ /* 0x000f68000c1e1900 */
[----:B------:R-:W5:Y:S01]  /*0860*/  LDG.E R4, desc[UR8][R4.64] ;  /* 0x0000000804047981 */ /* 0x000f62000c1e1900 */
[----:B------:R-:W-:-:S03]  /*0870*/  IMAD.WIDE R8, R2, 0x4, R6 ;  /* 0x0000000402087825 */ /* 0x000fc600078e0206 */
[----:B------:R-:W5:Y:S04]  /*0880*/  LDG.E R27, desc[UR8][R14.64+0x14] ;  /* 0x000014080e1b7981 */ /* 0x000f68000c1e1900 */
[----:B------:R-:W5:Y:S04]  /*0890*/  LDG.E R26, desc[UR8][R6.64] ;  /* 0x00000008061a7981 */ /* 0x000f68000c1e1900 */
[----:B------:R-:W5:Y:S04]  /*08a0*/  LDG.E R29, desc[UR8][R14.64+0x18] ;  /* 0x000018080e1d7981 */ /* 0x000f68000c1e1900 */
[----:B------:R0:W5:Y:S04]  /*08b0*/  LDG.E R25, desc[UR8][R14.64+0x1c] ;  /* 0x00001c080e197981 */ /* 0x000168000c1e1900 */
[----:B------:R-:W5:Y:S01]  /*08c0*/  LDG.E R24, desc[UR8][R8.64] ;  /* 0x0000000808187981 */ /* 0x000f62000c1e1900 */
[----:B--2---:R-:W-:-:S04]  /*08d0*/  FFMA R17, R20, R0, R17 ;  /* 0x0000000014117223 */ /* 0x004fc80000000011 */
[----:B---3--:R-:W-:-:S04]  /*08e0*/  FFMA R18, R18, R19, R17 ;  /* 0x0000001312127223 */ /* 0x008fc80000000011 */
[----:B----4-:R-:W-:-:S04]  /*08f0*/  FFMA R16, R13, R16, R18 ;  /* 0x000000100d107223 */ /* 0x010fc80000000012 */
[----:B-----5:R-:W-:-:S04]  /*0900*/  FFMA R3, R3, R12, R16 ;  /* 0x0000000c03037223 */ /* 0x020fc80000000010 */
[----:B------:R-:W-:Y:S01]  /*0910*/  FFMA R3, R22, R21, R3 ;  /* 0x0000001516037223 */ /* 0x000fe20000000003 */
[----:B------:R-:W-:-:S03]  /*0920*/  IADD3 R0, P0, PT, R14, 0x20, RZ ;  /* 0x000000200e007810 */ /* 0x000fc60007f1e0ff */
[----:B------:R-:W-:Y:S01]  /*0930*/  FFMA R3, R4, R27, R3 ;  /* 0x0000001b04037223 */ /* 0x000fe20000000003 */
[----:B0-----:R-:W-:Y:S01]  /*0940*/  IADD3.X R15, PT, PT, RZ, R15, RZ, P0, !PT ;  /* 0x0000000fff0f7210 */ /* 0x001fe200007fe4ff */
[----:B------:R-:W-:Y:S01]  /*0950*/  IMAD.WIDE R20, R2, 0x4, R8 ;  /* 0x0000000402147825 */ /* 0x000fe200078e0208 */
[----:B------:R-:W-:-:S03]  /*0960*/  MOV R14, R0 ;  /* 0x00000000000e7202 */ /* 0x000fc60000000f00 */
[----:B------:R-:W-:-:S04]  /*0970*/  FFMA R3, R26, R29, R3 ;  /* 0x0000001d1a037223 */ /* 0x000fc80000000003 */
[----:B------:R-:W-:-:S07]  /*0980*/  FFMA R17, R24, R25, R3 ;  /* 0x0000001918117223 */ /* 0x000fce0000000003 */
.L_x_3:
        /* <DEDUP_REMOVED lines=9> */
[----:B------:R-:W3:Y:S04]  /*0a20*/  LDG.E R7, desc[UR8][R6.64] ;  /* 0x0000000806077981 */ /* 0x000ee8000c1e1900 */
[----:B------:R-:W3:Y:S01]  /*0a30*/  LDG.E R3, desc[UR8][R14.64+0x4] ;  /* 0x000004080e037981 */ /* 0x000ee2000c1e1900 */
[----:B------:R-:W-:-:S03]  /*0a40*/  IMAD.WIDE R4, R2, 0x4, R8 ;  /* 0x0000000402047825 */ /* 0x000fc600078e0208 */
[----:B------:R-:W4:Y:S04]  /*0a50*/  LDG.E R12, desc[UR8][R8.64] ;  /* 0x00000008080c7981 */ /* 0x000f28000c1e1900 */
[----:B------:R-:W4:Y:S04]  /*0a60*/  LDG.E R13, desc[UR8][R14.64+0x8] ;  /* 0x000008080e0d7981 */ /* 0x000f28000c1e1900 */
[----:B------:R0:W5:Y:S04]  /*0a70*/  LDG.E R16, desc[UR8][R14.64+0xc] ;  /* 0x00000c080e107981 */ /* 0x000168000c1e1900 */
[----:B------:R-:W5:Y:S01]  /*0a80*/  LDG.E R19, desc[UR8][R4.64] ;  /* 0x0000000804137981 */ /* 0x000f62000c1e1900 */
[----:B--2---:R-:W-:-:S04]  /*0a90*/  FFMA R0, R20, R0, R17 ;  /* 0x0000000014007223 */ /* 0x004fc80000000011 */
[----:B---3--:R-:W-:Y:S01]  /*0aa0*/  FFMA R3, R7, R3, R0 ;  /* 0x0000000307037223 */ /* 0x008fe20000000000 */
[----:B------:R-:W-:Y:S01]  /*0ab0*/  IADD3 R0, P0, PT, R14, 0x10, RZ ;  /* 0x000000100e007810 */ /* 0x000fe20007f1e0ff */
[----:B------:R-:W-:-:S04]  /*0ac0*/  IMAD.WIDE R20, R2, 0x4, R4 ;  /* 0x0000000402147825 */ /* 0x000fc800078e0204 */
[----:B----4-:R-:W-:Y:S01]  /*0ad0*/  FFMA R12, R12, R13, R3 ;  /* 0x0000000d0c0c7223 */ /* 0x010fe20000000003 */
[----:B------:R-:W-:Y:S02]  /*0ae0*/  IADD3.X R3, PT, PT, RZ, R15, RZ, P0, !PT ;  /* 0x0000000fff037210 */ /* 0x000fe400007fe4ff */
[----:B0-----:R-:W-:Y:S02]  /*0af0*/  MOV R14, R0 ;  /* 0x00000000000e7202 */ /* 0x001fe40000000f00 */
[----:B------:R-:W-:Y:S01]  /*0b00*/  MOV R15, R3 ;  /* 0x00000003000f7202 */ /* 0x000fe20000000f00 */
[----:B-----5:R-:W-:-:S07]  /*0b10*/  FFMA R17, R19, R16, R12 ;  /* 0x0000001013117223 */ /* 0x020fce000000000c */
.L_x_4:
[----:B------:R-:W-:Y:S05]  /*0b20*/  BRA.U !UP1, `(.L_x_0) ;  /* 0x0000000109307547 */ /* 0x000fea000b800000 */
[----:B------:R-:W-:-:S12]  /*0b30*/  UIADD3 UR4, UPT, UPT, -UR4, URZ, URZ ;  /* 0x000000ff04047290 */ /* 0x000fd8000fffe1ff */
.L_x_5:
[----:B------:R-:W-:Y:S01]  /*0b40*/  MOV R4, R14 ;  /* 0x0000000e00047202 */ /* 0x000fe20000000f00 */
[----:B------:R0:W2:Y:S01]  /*0b50*/  LDG.E R0, desc[UR8][R20.64] ;  /* 0x0000000814007981 */ /* 0x0000a2000c1e1900 */
[----:B------:R-:W-:-:S05]  /*0b60*/  MOV R5, R15 ;  /* 0x0000000f00057202 */ /* 0x000fca0000000f00 */
[----:B------:R-:W2:Y:S01]  /*0b70*/  LDG.E R4, desc[UR8][R4.64] ;  /* 0x0000000804047981 */ /* 0x000ea2000c1e1900 */
[----:B------:R-:W-:Y:S01]  /*0b80*/  UIADD3 UR4, UPT, UPT, UR4, 0x1, URZ ;  /* 0x0000000104047890 */ /* 0x000fe2000fffe0ff */
[----:B------:R-:W-:Y:S01]  /*0b90*/  IADD3 R14, P0, PT, R14, 0x4, RZ ;  /* 0x000000040e0e7810 */ /* 0x000fe20007f1e0ff */
[----:B0-----:R-:W-:Y:S02]  /*0ba0*/  IMAD.WIDE R20, R2, 0x4, R20 ;  /* 0x0000000402147825 */ /* 0x001fe400078e0214 */
[----:B------:R-:W-:Y:S01]  /*0bb0*/  UISETP.NE.AND UP0, UPT, UR4, URZ, UPT ;  /* 0x000000ff0400728c */ /* 0x000fe2000bf05270 */
[----:B------:R-:W-:Y:S01]  /*0bc0*/  IADD3.X R15, PT, PT, RZ, R15, RZ, P0, !PT ;  /* 0x0000000fff0f7210 */ /* 0x000fe200007fe4ff */
[----:B--2---:R-:W-:-:S07]  /*0bd0*/  FFMA R17, R0, R4, R17 ;  /* 0x0000000400117223 */ /* 0x004fce0000000011 */
[----:B------:R-:W-:Y:S05]  /*0be0*/  BRA.U UP0, `(.L_x_5) ;  /* 0xfffffffd00d47547 */ /* 0x000fea000b83ffff */
.L_x_0:
[----:B------:R-:W-:Y:S01]  /*0bf0*/  STG.E desc[UR8][R10.64], R17 ;  /* 0x000000110a007986 */ /* 0x000fe2000c101908 */
[----:B------:R-:W-:Y:S05]  /*0c00*/  EXIT ;  /* 0x000000000000794d */ /* 0x000fea0003800000 */
.L_x_6:
[----:B------:R-:W-:-:S00]  /*0c10*/  BRA `(.L_x_6) ;  /* 0xfffffffc00fc7947 */ /* 0x000fc0000383ffff */
[----:B------:R-:W-:-:S00]  /*0c20*/  NOP ;  /* 0x0000000000007918 */ /* 0x000fc00000000000 */
        /* <DEDUP_REMOVED lines=13> */
.L_x_7:


//--------------------- .nv.shared.reserved.0     --------------------------
	.section	.nv.shared.reserved.0,"aw",@nobits
	.weak		__nv_reservedSMEM_offset_0_alias
	.size		__nv_reservedSMEM_offset_0_alias, 0, 64
	.other		__nv_reservedSMEM_offset_0_alias,@"STO_CUDA_RESERVED_SHARED STV_DEFAULT"
__nv_reservedSMEM_offset_0_alias:
	.zero		0
	.zero		64


//--------------------- .nv.constant0._Z7__sgemmiiiPKfS0_Pf --------------------------
	.section	.nv.constant0._Z7__sgemmiiiPKfS0_Pf,"a",@progbits
	.sectionflags	@""
	.align	4
.nv.constant0._Z7__sgemmiiiPKfS0_Pf:
	.zero		936


//--------------------- SYMBOLS --------------------------

	.type		.nv.reservedSmem.offset0,@object
	.size		.nv.reservedSmem.offset0,0x4
